//
// Generated by NVIDIA NVVM Compiler
//
// Compiler Build ID: CL-36424714
// Cuda compilation tools, release 13.0, V13.0.88
// Based on NVVM 20.0.0
//

.version 9.0
.target sm_100
.address_size 64

	// .globl	_Z12helloFromGPUv
.extern .func  (.param .b32 func_retval0) vprintf
(
	.param .b64 vprintf_param_0,
	.param .b64 vprintf_param_1
)
;
.global .align 1 .b8 $str[39] = {84, 104, 114, 101, 97, 100, 32, 37, 100, 32, 115, 97, 121, 115, 58, 32, 72, 101, 108, 108, 111, 32, 87, 111, 114, 108, 100, 32, 102, 114, 111, 109, 32, 71, 80, 85, 33, 10};

.visible .entry _Z12helloFromGPUv()
{
	.local .align 8 .b8 	__local_depot0[8];
	.reg .b64 	%SP;
	.reg .b64 	%SPL;
	.reg .b32 	%r<4>;
	.reg .b64 	%rd<5>;

	mov.u64 	%SPL, __local_depot0;
	cvta.local.u64 	%SP, %SPL;
	add.u64 	%rd1, %SP, 0;
	add.u64 	%rd2, %SPL, 0;
	mov.u32 	%r1, %tid.x;
	st.local.u32 	[%rd2], %r1;
	mov.u64 	%rd3, $str;
	cvta.global.u64 	%rd4, %rd3;
	{ // callseq 0, 0
	.param .b64 param0;
	st.param.b64 	[param0], %rd4;
	.param .b64 param1;
	st.param.b64 	[param1], %rd1;
	.param .b32 retval0;
	call.uni (retval0), 
	vprintf, 
	(
	param0, 
	param1
	);
	ld.param.b32 	%r2, [retval0];
	} // callseq 0
	ret;

}


// ===== COMPILED SASS (sm_100) =====

	.target	sm_100

	.elftype	@"ET_EXEC"


//--------------------- .note.nv.tkinfo           --------------------------
	.section	.note.nv.tkinfo,"",@"SHT_NOTE"
	.sectionflags	@"SHF_NOTE_NV_TKINFO"
	.tkinfo
        /*0018*/ 	.word	0x00000002
        /*0030*/ 	.string	""
        /*0030*/ 	.string	"ptxas"
        /*0030*/ 	.string	"Cuda compilation tools, release 13.0, V13.0.88"
        /*0030*/ 	.string	"Build cuda_13.0.r13.0/compiler.36424714_0"
        /*0030*/ 	.string	"-arch sm_100 -m 64 "



//--------------------- .note.nv.cuinfo           --------------------------
	.section	.note.nv.cuinfo,"",@"SHT_NOTE"
	.sectionflags	@"SHF_NOTE_NV_CUINFO"
        /*0018*/ 	.short	0x0002
        /*001a*/ 	.short	0x0064
        /*001c*/ 	.short	0x0082
	.zero		2


//--------------------- .nv.info                  --------------------------
	.section	.nv.info,"",@"SHT_CUDA_INFO"
	.align	4


	//----- nvinfo : EIATTR_REGCOUNT
	.align		4
        /*0000*/ 	.byte	0x04, 0x2f
        /*0002*/ 	.short	(.L_2 - .L_1)
	.align		4
.L_1:
        /*0004*/ 	.word	index@(_Z12helloFromGPUv)
        /*0008*/ 	.word	0x00000018


	//----- nvinfo : EIATTR_FRAME_SIZE
	.align		4
.L_2:
        /*000c*/ 	.byte	0x04, 0x11
        /*000e*/ 	.short	(.L_4 - .L_3)
	.align		4
.L_3:
        /*0010*/ 	.word	index@(_Z12helloFromGPUv)
        /*0014*/ 	.word	0x00000008


	//----- nvinfo : EIATTR_MIN_STACK_SIZE
	.align		4
.L_4:
        /*0018*/ 	.byte	0x04, 0x12
        /*001a*/ 	.short	(.L_6 - .L_5)
	.align		4
.L_5:
        /*001c*/ 	.word	index@(_Z12helloFromGPUv)
        /*0020*/ 	.word	0x00000008
.L_6:


//--------------------- .nv.compat                --------------------------
	.section	.nv.compat,"",@"SHT_CUDA_COMPAT_INFO"
	.align	4
        /*0000*/ 	.byte	0x02, 0x09, 0x00, 0x00, 0x02, 0x02, 0x01, 0x00, 0x02, 0x05, 0x05, 0x00, 0x03, 0x07, 0x01, 0x01
        /*0010*/ 	.byte	0x02, 0x03, 0x00, 0x00, 0x02, 0x06, 0x01, 0x00, 0x04, 0x0b, 0x08, 0x00, 0x09, 0x00, 0x00, 0x00
        /*0020*/ 	.byte	0x00, 0x00, 0x00, 0x00


//--------------------- .nv.info._Z12helloFromGPUv --------------------------
	.section	.nv.info._Z12helloFromGPUv,"",@"SHT_CUDA_INFO"
	.sectionflags	@""
	.align	4


	//----- nvinfo : EIATTR_CUDA_API_VERSION
	.align		4
        /*0000*/ 	.byte	0x04, 0x37
        /*0002*/ 	.short	(.L_8 - .L_7)
.L_7:
        /*0004*/ 	.word	0x00000082


	//----- nvinfo : EIATTR_SPARSE_MMA_MASK
	.align		4
.L_8:
        /*0008*/ 	.byte	0x03, 0x50
        /*000a*/ 	.short	0x0000


	//----- nvinfo : EIATTR_MAXREG_COUNT
	.align		4
        /*000c*/ 	.byte	0x03, 0x1b
        /*000e*/ 	.short	0x00ff


	//----- nvinfo : EIATTR_EXTERNS
	.align		4
        /*0010*/ 	.byte	0x04, 0x0f
        /*0012*/ 	.short	(.L_10 - .L_9)


	//   ....[0]....
	.align		4
.L_9:
        /*0014*/ 	.word	index@(vprintf)


	//----- nvinfo : EIATTR_MERCURY_ISA_VERSION
	.align		4
.L_10:
        /*0018*/ 	.byte	0x03, 0x5f
        /*001a*/ 	.short	0x0101


	//----- nvinfo : EIATTR_VRC_CTA_INIT_COUNT
	.align		4
        /*001c*/ 	.byte	0x02, 0x4a
	.zero		1
	.zero		1


	//----- nvinfo : EIATTR_SYSCALL_OFFSETS
	.align		4
        /*0020*/ 	.byte	0x04, 0x46
        /*0022*/ 	.short	(.L_12 - .L_11)


	//   ....[0]....
.L_11:
        /*0024*/ 	.word	0x000000e0


	//----- nvinfo : EIATTR_EXIT_INSTR_OFFSETS
	.align		4
.L_12:
        /*0028*/ 	.byte	0x04, 0x1c
        /*002a*/ 	.short	(.L_14 - .L_13)


	//   ....[0]....
.L_13:
        /*002c*/ 	.word	0x000000f0


	//----- nvinfo : EIATTR_SW_WAR
	.align		4
.L_14:
        /*0030*/ 	.byte	0x04, 0x36
        /*0032*/ 	.short	(.L_16 - .L_15)
.L_15:
        /*0034*/ 	.word	0x00000008
.L_16:


//--------------------- .nv.callgraph             --------------------------
	.section	.nv.callgraph,"",@"SHT_CUDA_CALLGRAPH"
	.align	4
	.sectionentsize	8
	.align		4
        /*0000*/ 	.word	0x00000000
	.align		4
        /*0004*/ 	.word	0xffffffff
	.align		4
        /*0008*/ 	.word	index@(_Z12helloFromGPUv)
	.align		4
        /*000c*/ 	.word	index@(vprintf)
	.align		4
        /*0010*/ 	.word	0x00000000
	.align		4
        /*0014*/ 	.word	0xfffffffe
	.align		4
        /*0018*/ 	.word	0x00000000
	.align		4
        /*001c*/ 	.word	0xfffffffd
	.align		4
        /*0020*/ 	.word	0x00000000
	.align		4
        /*0024*/ 	.word	0xfffffffc


//--------------------- .nv.constant4             --------------------------
	.section	.nv.constant4,"a",@progbits
	.align	8
	.align		8
.nv.constant4:
        /*0000*/ 	.dword	vprintf
	.align		8
        /*0008*/ 	.dword	$str


//--------------------- .text._Z12helloFromGPUv   --------------------------
	.section	.text._Z12helloFromGPUv,"ax",@progbits
	.align	128
        .global         _Z12helloFromGPUv
        .type           _Z12helloFromGPUv,@function
        .size           _Z12helloFromGPUv,(.L_x_2 - _Z12helloFromGPUv)
        .other          _Z12helloFromGPUv,@"STO_CUDA_ENTRY STV_DEFAULT"
_Z12helloFromGPUv:
.text._Z12helloFromGPUv:
[----:B------:R-:W0:Y:S01]  /*0000*/  LDC R1, c[0x0][0x37c] ;  /* 0x0000df00ff017b82 */ /* 0x000e220000000800 */
[----:B------:R-:W1:Y:S01]  /*0010*/  S2R R8, SR_TID.X ;  /* 0x0000000000087919 */ /* 0x000e620000002100 */
[----:B0-----:R-:W-:Y:S01]  /*0020*/  VIADD R1, R1, 0xfffffff8 ;  /* 0xfffffff801017836 */ /* 0x001fe20000000000 */
[----:B------:R-:W-:Y:S01]  /*0030*/  MOV R0, 0x0 ;  /* 0x0000000000007802 */ /* 0x000fe20000000f00 */
[----:B------:R-:W0:Y:S04]  /*0040*/  LDCU UR4, c[0x0][0x2f8] ;  /* 0x00005f00ff0477ac */ /* 0x000e280008000800 */
[----:B------:R2:W3:Y:S01]  /*0050*/  LDC.64 R2, c[0x4][R0] ;  /* 0x0100000000027b82 */ /* 0x0004e20000000a00 */
[----:B------:R-:W4:Y:S01]  /*0060*/  LDCU.64 UR6, c[0x4][0x8] ;  /* 0x01000100ff0677ac */ /* 0x000f220008000a00 */
[----:B------:R-:W5:Y:S01]  /*0070*/  LDCU UR5, c[0x0][0x2fc] ;  /* 0x00005f80ff0577ac */ /* 0x000f620008000800 */
[----:B0-----:R-:W-:Y:S01]  /*0080*/  IADD3 R6, P0, PT, R1, UR4, RZ ;  /* 0x0000000401067c10 */ /* 0x001fe2000ff1e0ff */
[----:B----4-:R-:W-:Y:S01]  /*0090*/  IMAD.U32 R4, RZ, RZ, UR6 ;  /* 0x00000006ff047e24 */ /* 0x010fe2000f8e00ff */
[----:B------:R-:W-:-:S03]  /*00a0*/  MOV R5, UR7 ;  /* 0x0000000700057c02 */ /* 0x000fc60008000f00 */
[----:B-----5:R-:W-:Y:S01]  /*00b0*/  IMAD.X R7, RZ, RZ, UR5, P0 ;  /* 0x00000005ff077e24 */ /* 0x020fe200080e06ff */
[----:B-1----:R2:W-:Y:S07]  /*00c0*/  STL [R1], R8 ;  /* 0x0000000801007387 */ /* 0x0025ee0000100800 */
[----:B------:R-:W-:-:S07]  /*00d0*/  LEPC R20, `(.L_x_0) ;  /* 0x000000001014794e */ /* 0x000fce0000000000 */
[----:B--23--:R-:W-:Y:S05]  /*00e0*/  CALL.ABS.NOINC R2 ;  /* 0x0000000002007343 */ /* 0x00cfea0003c00000 */
.L_x_0:
[----:B------:R-:W-:Y:S05]  /*00f0*/  EXIT ;  /* 0x000000000000794d */ /* 0x000fea0003800000 */
.L_x_1:
[----:B------:R-:W-:-:S00]  /*0100*/  BRA `(.L_x_1) ;  /* 0xfffffffc00fc7947 */ /* 0x000fc0000383ffff */
[----:B------:R-:W-:-:S00]  /*0110*/  NOP ;  /* 0x0000000000007918 */ /* 0x000fc00000000000 */
        /* <DEDUP_REMOVED lines=14> */
.L_x_2:


//--------------------- .nv.global.init           --------------------------
	.section	.nv.global.init,"aw",@progbits
.nv.global.init:
	.type		$str,@object
	.size		$str,(.L_0 - $str)
$str:
        /*0000*/ 	.byte	0x54, 0x68, 0x72, 0x65, 0x61, 0x64, 0x20, 0x25, 0x64, 0x20, 0x73, 0x61, 0x79, 0x73, 0x3a, 0x20
        /*0010*/ 	.byte	0x48, 0x65, 0x6c, 0x6c, 0x6f, 0x20, 0x57, 0x6f, 0x72, 0x6c, 0x64, 0x20, 0x66, 0x72, 0x6f, 0x6d
        /*0020*/ 	.byte	0x20, 0x47, 0x50, 0x55, 0x21, 0x0a, 0x00
.L_0:


//--------------------- .nv.shared.reserved.0     --------------------------
	.section	.nv.shared.reserved.0,"aw",@nobits
	.weak		__nv_reservedSMEM_offset_0_alias
	.size		__nv_reservedSMEM_offset_0_alias, 0, 64
	.other		__nv_reservedSMEM_offset_0_alias,@"STO_CUDA_RESERVED_SHARED STV_DEFAULT"
__nv_reservedSMEM_offset_0_alias:
	.zero		0
	.zero		64


//--------------------- .nv.constant0._Z12helloFromGPUv --------------------------
	.section	.nv.constant0._Z12helloFromGPUv,"a",@progbits
	.sectionflags	@""
	.align	4
.nv.constant0._Z12helloFromGPUv:
	.zero		896


//--------------------- SYMBOLS --------------------------

	.type		.nv.reservedSmem.offset0,@object
	.size		.nv.reservedSmem.offset0,0x4
	.type		vprintf,@function
